	.headerflags	@"EF_CUDA_TEXMODE_UNIFIED EF_CUDA_64BIT_ADDRESS EF_CUDA_ACCELERATORS EF_CUDA_SM90 EF_CUDA_VIRTUAL_SM(EF_CUDA_SM90)"
	.elftype	@"ET_EXEC"


//--------------------- .nv.info                  --------------------------
	.section	.nv.info,"",@"SHT_CUDA_INFO"
	.align	4


	//----- nvinfo : EIATTR_REGCOUNT
	.align		4
        /*0000*/ 	.byte	0x04, 0x2f
        /*0002*/ 	.short	(.L_1 - .L_0)
	.align		4
.L_0:
        /*0004*/ 	.word	index@(triton_poi_fused__softmax_masked_fill_mul_4)
        /*0008*/ 	.word	0x0000001c


	//----- nvinfo : EIATTR_MIN_STACK_SIZE
	.align		4
.L_1:
        /*000c*/ 	.byte	0x04, 0x12
        /*000e*/ 	.short	(.L_3 - .L_2)
	.align		4
.L_2:
        /*0010*/ 	.word	index@(triton_poi_fused__softmax_masked_fill_mul_4)
        /*0014*/ 	.word	0x00000000


	//----- nvinfo : EIATTR_FRAME_SIZE
	.align		4
.L_3:
        /*0018*/ 	.byte	0x04, 0x11
        /*001a*/ 	.short	(.L_5 - .L_4)
	.align		4
.L_4:
        /*001c*/ 	.word	index@(triton_poi_fused__softmax_masked_fill_mul_4)
        /*0020*/ 	.word	0x00000000


	//----- nvinfo : EIATTR_MIN_STACK_SIZE
	.align		4
.L_5:
        /*0024*/ 	.byte	0x04, 0x12
        /*0026*/ 	.short	(.L_7 - .L_6)
	.align		4
.L_6:
        /*0028*/ 	.word	index@(triton_poi_fused__softmax_masked_fill_mul_4)
        /*002c*/ 	.word	0x00000000
.L_7:


//--------------------- .nv.info.triton_poi_fused__softmax_masked_fill_mul_4 --------------------------
	.section	.nv.info.triton_poi_fused__softmax_masked_fill_mul_4,"",@"SHT_CUDA_INFO"
	.sectionflags	@""
	.align	4


	//----- nvinfo : EIATTR_CUDA_API_VERSION
	.align		4
        /*0000*/ 	.byte	0x04, 0x37
        /*0002*/ 	.short	(.L_9 - .L_8)
.L_8:
        /*0004*/ 	.word	0x0000007c


	//----- nvinfo : EIATTR_KPARAM_INFO
	.align		4
.L_9:
        /*0008*/ 	.byte	0x04, 0x17
        /*000a*/ 	.short	(.L_11 - .L_10)
.L_10:
        /*000c*/ 	.word	0x00000000
        /*0010*/ 	.short	0x0004
        /*0012*/ 	.short	0x0020
        /*0014*/ 	.byte	0x00, 0xf0, 0x11, 0x00


	//----- nvinfo : EIATTR_KPARAM_INFO
	.align		4
.L_11:
        /*0018*/ 	.byte	0x04, 0x17
        /*001a*/ 	.short	(.L_13 - .L_12)
.L_12:
        /*001c*/ 	.word	0x00000000
        /*0020*/ 	.short	0x0003
        /*0022*/ 	.short	0x0018
        /*0024*/ 	.byte	0x00, 0xf4, 0x21, 0x00


	//----- nvinfo : EIATTR_KPARAM_INFO
	.align		4
.L_13:
        /*0028*/ 	.byte	0x04, 0x17
        /*002a*/ 	.short	(.L_15 - .L_14)
.L_14:
        /*002c*/ 	.word	0x00000000
        /*0030*/ 	.short	0x0002
        /*0032*/ 	.short	0x0010
        /*0034*/ 	.byte	0x00, 0xf4, 0x21, 0x00


	//----- nvinfo : EIATTR_KPARAM_INFO
	.align		4
.L_15:
        /*0038*/ 	.byte	0x04, 0x17
        /*003a*/ 	.short	(.L_17 - .L_16)
.L_16:
        /*003c*/ 	.word	0x00000000
        /*0040*/ 	.short	0x0001
        /*0042*/ 	.short	0x0008
        /*0044*/ 	.byte	0x00, 0xf4, 0x21, 0x00


	//----- nvinfo : EIATTR_KPARAM_INFO
	.align		4
.L_17:
        /*0048*/ 	.byte	0x04, 0x17
        /*004a*/ 	.short	(.L_19 - .L_18)
.L_18:
        /*004c*/ 	.word	0x00000000
        /*0050*/ 	.short	0x0000
        /*0052*/ 	.short	0x0000
        /*0054*/ 	.byte	0x00, 0xf4, 0x21, 0x00


	//----- nvinfo : EIATTR_SPARSE_MMA_MASK
	.align		4
.L_19:
        /*0058*/ 	.byte	0x03, 0x50
        /*005a*/ 	.short	0x0000


	//----- nvinfo : EIATTR_MAXREG_COUNT
	.align		4
        /*005c*/ 	.byte	0x03, 0x1b
        /*005e*/ 	.short	0x00ff


	//----- nvinfo : EIATTR_EXIT_INSTR_OFFSETS
	.align		4
        /*0060*/ 	.byte	0x04, 0x1c
        /*0062*/ 	.short	(.L_21 - .L_20)


	//   ....[0]....
.L_20:
        /*0064*/ 	.word	0x000009c0


	//   ....[1]....
        /*0068*/ 	.word	0x000009e0


	//----- nvinfo : EIATTR_REQNTID
	.align		4
.L_21:
        /*006c*/ 	.byte	0x04, 0x10
        /*006e*/ 	.short	(.L_23 - .L_22)
.L_22:
        /*0070*/ 	.word	0x00000020
        /*0074*/ 	.word	0x00000001
        /*0078*/ 	.word	0x00000001


	//----- nvinfo : EIATTR_CBANK_PARAM_SIZE
	.align		4
.L_23:
        /*007c*/ 	.byte	0x03, 0x19
        /*007e*/ 	.short	0x0024


	//----- nvinfo : EIATTR_PARAM_CBANK
	.align		4
        /*0080*/ 	.byte	0x04, 0x0a
        /*0082*/ 	.short	(.L_25 - .L_24)
	.align		4
.L_24:
        /*0084*/ 	.word	index@(.nv.constant0.triton_poi_fused__softmax_masked_fill_mul_4)
        /*0088*/ 	.short	0x0210
        /*008a*/ 	.short	0x0024


	//----- nvinfo : EIATTR_SW_WAR
	.align		4
.L_25:
        /*008c*/ 	.byte	0x04, 0x36
        /*008e*/ 	.short	(.L_27 - .L_26)
.L_26:
        /*0090*/ 	.word	0x00000008
.L_27:


//--------------------- .nv.callgraph             --------------------------
	.section	.nv.callgraph,"",@"SHT_CUDA_CALLGRAPH"
	.align	4
	.sectionentsize	8
	.align		4
        /*0000*/ 	.word	0x00000000
	.align		4
        /*0004*/ 	.word	0xffffffff
	.align		4
        /*0008*/ 	.word	0x00000000
	.align		4
        /*000c*/ 	.word	0xfffffffe
	.align		4
        /*0010*/ 	.word	0x00000000
	.align		4
        /*0014*/ 	.word	0xfffffffd
	.align		4
        /*0018*/ 	.word	0x00000000
	.align		4
        /*001c*/ 	.word	0xfffffffc


//--------------------- .text.triton_poi_fused__softmax_masked_fill_mul_4 --------------------------
	.section	.text.triton_poi_fused__softmax_masked_fill_mul_4,"ax",@progbits
	.align	128
        .global         triton_poi_fused__softmax_masked_fill_mul_4
        .type           triton_poi_fused__softmax_masked_fill_mul_4,@function
        .size           triton_poi_fused__softmax_masked_fill_mul_4,(.L_x_1 - triton_poi_fused__softmax_masked_fill_mul_4)
        .other          triton_poi_fused__softmax_masked_fill_mul_4,@"STO_CUDA_ENTRY STV_DEFAULT"
triton_poi_fused__softmax_masked_fill_mul_4:
.text.triton_poi_fused__softmax_masked_fill_mul_4:
[----:B------:R-:W0:Y:S01]  /*0000*/  LDC R1, c[0x0][0x28] ;  /* 0x00000a00ff017b82 */ /* 0x000e220000000800 */
[----:B------:R-:W1:Y:S07]  /*0010*/  S2R R0, SR_TID.X ;  /* 0x0000000000007919 */ /* 0x000e6e0000002100 */
[----:B------:R-:W2:Y:S01]  /*0020*/  LDC.64 R8, c[0x0][0x218] ;  /* 0x00008600ff087b82 */ /* 0x000ea20000000a00 */
[----:B------:R-:W-:Y:S01]  /*0030*/  ULDC.64 UR6, c[0x0][0x210] ;  /* 0x0000840000067ab9 */ /* 0x000fe20000000a00 */
[----:B------:R-:W-:Y:S01]  /*0040*/  PRMT R25, RZ, 0x7610, R25 ;  /* 0x00007610ff197816 */ /* 0x000fe20000000019 */
[----:B------:R-:W3:Y:S01]  /*0050*/  S2R R5, SR_CTAID.X ;  /* 0x0000000000057919 */ /* 0x000ee20000002500 */
[----:B------:R-:W-:Y:S01]  /*0060*/  PRMT R13, RZ, 0x7610, R13 ;  /* 0x00007610ff0d7816 */ /* 0x000fe2000000000d */
[----:B------:R-:W-:Y:S01]  /*0070*/  ULDC.64 UR4, c[0x0][0x208] ;  /* 0x0000820000047ab9 */ /* 0x000fe20000000a00 */
[----:B------:R-:W-:-:S02]  /*0080*/  IMAD.MOV.U32 R12, RZ, RZ, RZ ;  /* 0x000000ffff0c7224 */ /* 0x000fc400078e00ff */
[----:B------:R-:W-:Y:S02]  /*0090*/  IMAD.MOV.U32 R15, RZ, RZ, RZ ;  /* 0x000000ffff0f7224 */ /* 0x000fe400078e00ff */
[----:B-1----:R-:W-:Y:S01]  /*00a0*/  IMAD.SHL.U32 R0, R0, 0x2, RZ ;  /* 0x0000000200007824 */ /* 0x002fe200078e00ff */
[----:B---3--:R-:W-:-:S04]  /*00b0*/  SHF.R.S32.HI R3, RZ, 0x19, R5 ;  /* 0x00000019ff037819 */ /* 0x008fc80000011405 */
[----:B------:R-:W-:Y:S02]  /*00c0*/  LOP3.LUT R0, R0, 0x3e, RZ, 0xc0, !PT ;  /* 0x0000003e00007812 */ /* 0x000fe400078ec0ff */
[----:B------:R-:W-:-:S03]  /*00d0*/  SGXT R3, R3, 0x1 ;  /* 0x000000010303781a */ /* 0x000fc60000000200 */
[----:B------:R-:W-:-:S04]  /*00e0*/  IMAD R0, R5, 0x40, R0 ;  /* 0x0000004005007824 */ /* 0x000fc800078e0200 */
[C---:B------:R-:W-:Y:S01]  /*00f0*/  VIADD R4, R0.reuse, 0x1 ;  /* 0x0000000100047836 */ /* 0x040fe20000000000 */
[----:B------:R-:W-:Y:S01]  /*0100*/  LEA.HI R2, R3, R0, RZ, 0x2 ;  /* 0x0000000003027211 */ /* 0x000fe200078f10ff */
[C---:B------:R-:W-:Y:S01]  /*0110*/  IMAD.SHL.U32 R7, R0.reuse, 0x4, RZ ;  /* 0x0000000400077824 */ /* 0x040fe200078e00ff */
[----:B------:R-:W-:Y:S02]  /*0120*/  ISETP.GE.AND P0, PT, R0, 0x40, PT ;  /* 0x000000400000780c */ /* 0x000fe40003f06270 */
[----:B------:R-:W-:-:S05]  /*0130*/  LOP3.LUT R5, R2, 0x3ffffffc, RZ, 0xc0, !PT ;  /* 0x3ffffffc02057812 */ /* 0x000fca00078ec0ff */
[----:B------:R-:W-:-:S04]  /*0140*/  IMAD.IADD R5, R0, 0x1, -R5 ;  /* 0x0000000100057824 */ /* 0x000fc800078e0a05 */
[----:B------:R-:W-:Y:S01]  /*0150*/  IMAD.SHL.U32 R6, R5, 0x4, RZ ;  /* 0x0000000405067824 */ /* 0x000fe200078e00ff */
[----:B------:R-:W-:-:S04]  /*0160*/  LEA.HI R5, R3, R4, RZ, 0x2 ;  /* 0x0000000403057211 */ /* 0x000fc800078f10ff */
[----:B------:R-:W-:Y:S02]  /*0170*/  IADD3 R2, P1, R6, UR6, RZ ;  /* 0x0000000606027c10 */ /* 0x000fe4000ff3e0ff */
[----:B------:R-:W-:Y:S02]  /*0180*/  LOP3.LUT R5, R5, 0x3ffffffc, RZ, 0xc0, !PT ;  /* 0x3ffffffc05057812 */ /* 0x000fe400078ec0ff */
[----:B------:R-:W-:Y:S01]  /*0190*/  LEA.HI.X.SX32 R3, R6, UR7, 0x1, P1 ;  /* 0x0000000706037c11 */ /* 0x000fe200088f0eff */
[----:B--2---:R-:W-:-:S04]  /*01a0*/  IMAD.WIDE R6, R7, 0x4, R8 ;  /* 0x0000000407067825 */ /* 0x004fc800078e0208 */
[----:B------:R-:W2:Y:S04]  /*01b0*/  @!P0 LDG.E.EL.U8 R25, desc[UR4][R2.64] ;  /* 0x0000000402198981 */ /* 0x000ea8000c2e1100 */
[----:B------:R-:W3:Y:S01]  /*01c0*/  @!P0 LDG.E.EL.U8 R13, desc[UR4][R2.64+0x1] ;  /* 0x00000104020d8981 */ /* 0x000ee2000c2e1100 */
[----:B------:R-:W-:-:S03]  /*01d0*/  IMAD.IADD R5, R4, 0x1, -R5 ;  /* 0x0000000104057824 */ /* 0x000fc600078e0a05 */
[----:B------:R-:W4:Y:S04]  /*01e0*/  @!P0 LDG.E.EL R12, desc[UR4][R6.64] ;  /* 0x00000004060c8981 */ /* 0x000f28000c2e1900 */
[----:B------:R-:W5:Y:S01]  /*01f0*/  @!P0 LDG.E.EL R15, desc[UR4][R6.64+0x4] ;  /* 0x00000404060f8981 */ /* 0x000f62000c2e1900 */
[----:B------:R-:W-:Y:S01]  /*0200*/  IMAD.SHL.U32 R5, R5, 0x4, RZ ;  /* 0x0000000405057824 */ /* 0x000fe200078e00ff */
[----:B------:R-:W-:Y:S01]  /*0210*/  PRMT R17, RZ, 0x7610, R17 ;  /* 0x00007610ff117816 */ /* 0x000fe20000000011 */
[----:B------:R-:W-:Y:S01]  /*0220*/  IMAD.SHL.U32 R11, R4, 0x4, RZ ;  /* 0x00000004040b7824 */ /* 0x000fe200078e00ff */
[----:B------:R-:W-:Y:S01]  /*0230*/  PRMT R10, RZ, 0x7610, R10 ;  /* 0x00007610ff0a7816 */ /* 0x000fe2000000000a */
[----:B------:R-:W-:Y:S01]  /*0240*/  IMAD.MOV.U32 R19, RZ, RZ, RZ ;  /* 0x000000ffff137224 */ /* 0x000fe200078e00ff */
[----:B------:R-:W-:Y:S01]  /*0250*/  IADD3 R4, P1, R5, UR6, RZ ;  /* 0x0000000605047c10 */ /* 0x000fe2000ff3e0ff */
[----:B------:R-:W-:Y:S01]  /*0260*/  IMAD.WIDE R8, R11, 0x4, R8 ;  /* 0x000000040b087825 */ /* 0x000fe200078e0208 */
[----:B------:R-:W-:Y:S01]  /*0270*/  PRMT R14, RZ, 0x7610, R14 ;  /* 0x00007610ff0e7816 */ /* 0x000fe2000000000e */
[----:B------:R-:W5:Y:S01]  /*0280*/  @!P0 LDG.E.EL.U8 R17, desc[UR4][R2.64+0x2] ;  /* 0x0000020402118981 */ /* 0x000f62000c2e1100 */
[----:B------:R-:W-:Y:S01]  /*0290*/  LEA.HI.X.SX32 R5, R5, UR7, 0x1, P1 ;  /* 0x0000000705057c11 */ /* 0x000fe200088f0eff */
[----:B------:R-:W-:-:S02]  /*02a0*/  IMAD.MOV.U32 R11, RZ, RZ, RZ ;  /* 0x000000ffff0b7224 */ /* 0x000fc400078e00ff */
[----:B------:R-:W-:Y:S01]  /*02b0*/  IMAD.MOV.U32 R16, RZ, RZ, RZ ;  /* 0x000000ffff107224 */ /* 0x000fe200078e00ff */
[----:B------:R-:W5:Y:S04]  /*02c0*/  @!P0 LDG.E.EL R19, desc[UR4][R6.64+0x8] ;  /* 0x0000080406138981 */ /* 0x000f68000c2e1900 */
[----:B------:R-:W5:Y:S04]  /*02d0*/  @!P0 LDG.E.EL.U8 R10, desc[UR4][R4.64] ;  /* 0x00000004040a8981 */ /* 0x000f68000c2e1100 */
[----:B------:R-:W5:Y:S04]  /*02e0*/  @!P0 LDG.E.EL.U8 R14, desc[UR4][R4.64+0x1] ;  /* 0x00000104040e8981 */ /* 0x000f68000c2e1100 */
[----:B------:R-:W5:Y:S01]  /*02f0*/  @!P0 LDG.E.EL R11, desc[UR4][R8.64] ;  /* 0x00000004080b8981 */ /* 0x000f62000c2e1900 */
[----:B------:R-:W-:-:S03]  /*0300*/  PRMT R21, RZ, 0x7610, R21 ;  /* 0x00007610ff157816 */ /* 0x000fc60000000015 */
[----:B------:R-:W5:Y:S01]  /*0310*/  @!P0 LDG.E.EL R16, desc[UR4][R8.64+0x4] ;  /* 0x0000040408108981 */ /* 0x000f62000c2e1900 */
[----:B------:R-:W-:-:S03]  /*0320*/  IMAD.MOV.U32 R23, RZ, RZ, RZ ;  /* 0x000000ffff177224 */ /* 0x000fc600078e00ff */
[----:B------:R-:W5:Y:S01]  /*0330*/  @!P0 LDG.E.EL.U8 R21, desc[UR4][R2.64+0x3] ;  /* 0x0000030402158981 */ /* 0x000f62000c2e1100 */
[----:B------:R-:W-:-:S03]  /*0340*/  PRMT R18, RZ, 0x7610, R18 ;  /* 0x00007610ff127816 */ /* 0x000fc60000000012 */
[----:B------:R5:W5:Y:S01]  /*0350*/  @!P0 LDG.E.EL R23, desc[UR4][R6.64+0xc] ;  /* 0x00000c0406178981 */ /* 0x000b62000c2e1900 */
[----:B------:R-:W-:-:S03]  /*0360*/  IMAD.MOV.U32 R20, RZ, RZ, RZ ;  /* 0x000000ffff147224 */ /* 0x000fc600078e00ff */
[----:B------:R-:W5:Y:S04]  /*0370*/  @!P0 LDG.E.EL.U8 R18, desc[UR4][R4.64+0x2] ;  /* 0x0000020404128981 */ /* 0x000f68000c2e1100 */
[----:B------:R-:W5:Y:S01]  /*0380*/  @!P0 LDG.E.EL R20, desc[UR4][R8.64+0x8] ;  /* 0x0000080408148981 */ /* 0x000f62000c2e1900 */
[----:B------:R-:W-:Y:S01]  /*0390*/  PRMT R22, RZ, 0x7610, R22 ;  /* 0x00007610ff167816 */ /* 0x000fe20000000016 */
[----:B------:R-:W-:-:S05]  /*03a0*/  IMAD.MOV.U32 R24, RZ, RZ, RZ ;  /* 0x000000ffff187224 */ /* 0x000fca00078e00ff */
[----:B------:R1:W5:Y:S04]  /*03b0*/  @!P0 LDG.E.EL.U8 R22, desc[UR4][R4.64+0x3] ;  /* 0x0000030404168981 */ /* 0x000368000c2e1100 */
[----:B------:R-:W5:Y:S01]  /*03c0*/  @!P0 LDG.E.EL R24, desc[UR4][R8.64+0xc] ;  /* 0x00000c0408188981 */ /* 0x000f62000c2e1900 */
[----:B--2---:R-:W-:Y:S02]  /*03d0*/  LOP3.LUT P2, RZ, R25, 0xff, RZ, 0xc0, !PT ;  /* 0x000000ff19ff7812 */ /* 0x004fe4000784c0ff */
[----:B---3--:R-:W-:Y:S02]  /*03e0*/  LOP3.LUT P1, RZ, R13, 0xff, RZ, 0xc0, !PT ;  /* 0x000000ff0dff7812 */ /* 0x008fe4000782c0ff */
[----:B----4-:R-:W-:Y:S02]  /*03f0*/  FSEL R13, R12, -INF , !P2 ;  /* 0xff8000000c0d7808 */ /* 0x010fe40005000000 */
[----:B-----5:R-:W-:-:S04]  /*0400*/  FSEL R6, R15, -INF , !P1 ;  /* 0xff8000000f067808 */ /* 0x020fc80004800000 */
[CC--:B------:R-:W-:Y:S02]  /*0410*/  FSETP.GT.AND P1, PT, R13.reuse, R6.reuse, PT ;  /* 0x000000060d00720b */ /* 0x0c0fe40003f24000 */
[C---:B------:R-:W-:Y:S02]  /*0420*/  FSETP.NAN.AND P2, PT, R13.reuse, R13, PT ;  /* 0x0000000d0d00720b */ /* 0x040fe40003f48000 */
[----:B------:R-:W-:-:S04]  /*0430*/  FSEL R2, R13, R6, P1 ;  /* 0x000000060d027208 */ /* 0x000fc80000800000 */
[----:B------:R-:W-:Y:S02]  /*0440*/  FSEL R2, R13, R2, P2 ;  /* 0x000000020d027208 */ /* 0x000fe40001000000 */
[----:B------:R-:W-:Y:S02]  /*0450*/  LOP3.LUT P4, RZ, R17, 0xff, RZ, 0xc0, !PT ;  /* 0x000000ff11ff7812 */ /* 0x000fe4000788c0ff */
[----:B------:R-:W-:Y:S02]  /*0460*/  FSETP.NAN.AND P3, PT, R2, R2, PT ;  /* 0x000000020200720b */ /* 0x000fe40003f68000 */
[----:B------:R-:W-:Y:S02]  /*0470*/  LOP3.LUT P2, RZ, R10, 0xff, RZ, 0xc0, !PT ;  /* 0x000000ff0aff7812 */ /* 0x000fe4000784c0ff */
[----:B------:R-:W-:Y:S02]  /*0480*/  FSEL R19, R19, -INF , !P4 ;  /* 0xff80000013137808 */ /* 0x000fe40006000000 */
[----:B------:R-:W-:-:S02]  /*0490*/  LOP3.LUT P1, RZ, R14, 0xff, RZ, 0xc0, !PT ;  /* 0x000000ff0eff7812 */ /* 0x000fc4000782c0ff */
[----:B01----:R-:W-:Y:S02]  /*04a0*/  FSEL R4, R11, -INF , !P2 ;  /* 0xff8000000b047808 */ /* 0x003fe40005000000 */
[-C--:B------:R-:W-:Y:S02]  /*04b0*/  FSETP.GT.AND P2, PT, R2, R19.reuse, PT ;  /* 0x000000130200720b */ /* 0x080fe40003f44000 */
[----:B------:R-:W-:Y:S02]  /*04c0*/  FSEL R5, R16, -INF , !P1 ;  /* 0xff80000010057808 */ /* 0x000fe40004800000 */
[----:B------:R-:W-:Y:S02]  /*04d0*/  @!P3 FSEL R2, R2, R19, P2 ;  /* 0x000000130202b208 */ /* 0x000fe40001000000 */
[----:B------:R-:W-:Y:S02]  /*04e0*/  FSETP.GT.AND P1, PT, R4, R5, PT ;  /* 0x000000050400720b */ /* 0x000fe40003f24000 */
[----:B------:R-:W-:-:S02]  /*04f0*/  FSETP.NAN.AND P3, PT, R2, R2, PT ;  /* 0x000000020200720b */ /* 0x000fc40003f68000 */
[C---:B------:R-:W-:Y:S02]  /*0500*/  FSEL R3, R4.reuse, R5, P1 ;  /* 0x0000000504037208 */ /* 0x040fe40000800000 */
[----:B------:R-:W-:Y:S02]  /*0510*/  LOP3.LUT P1, RZ, R21, 0xff, RZ, 0xc0, !PT ;  /* 0x000000ff15ff7812 */ /* 0x000fe4000782c0ff */
[C---:B------:R-:W-:Y:S02]  /*0520*/  FSETP.NAN.AND P2, PT, R4.reuse, R4, PT ;  /* 0x000000040400720b */ /* 0x040fe40003f48000 */
[----:B------:R-:W-:Y:S02]  /*0530*/  FSEL R23, R23, -INF , !P1 ;  /* 0xff80000017177808 */ /* 0x000fe40004800000 */
[----:B------:R-:W-:Y:S02]  /*0540*/  FSEL R3, R4, R3, P2 ;  /* 0x0000000304037208 */ /* 0x000fe40001000000 */
[----:B------:R-:W-:-:S02]  /*0550*/  FSETP.GT.AND P1, PT, R2, R23, PT ;  /* 0x000000170200720b */ /* 0x000fc40003f24000 */
[----:B------:R-:W-:Y:S02]  /*0560*/  FSETP.NAN.AND P2, PT, R3, R3, PT ;  /* 0x000000030300720b */ /* 0x000fe40003f48000 */
[----:B------:R-:W-:Y:S02]  /*0570*/  LOP3.LUT P4, RZ, R18, 0xff, RZ, 0xc0, !PT ;  /* 0x000000ff12ff7812 */ /* 0x000fe4000788c0ff */
[----:B------:R-:W-:Y:S02]  /*0580*/  @!P3 FSEL R2, R2, R23, P1 ;  /* 0x000000170202b208 */ /* 0x000fe40000800000 */
[----:B------:R-:W-:-:S03]  /*0590*/  FSEL R20, R20, -INF , !P4 ;  /* 0xff80000014147808 */ /* 0x000fc60006000000 */
[--C-:B------:R-:W-:Y:S01]  /*05a0*/  FADD R13, R13, -R2.reuse ;  /* 0x800000020d0d7221 */ /* 0x100fe20000000000 */
[-C--:B------:R-:W-:Y:S01]  /*05b0*/  FSETP.GT.AND P1, PT, R3, R20.reuse, PT ;  /* 0x000000140300720b */ /* 0x080fe20003f24000 */
[----:B------:R-:W-:Y:S02]  /*05c0*/  FADD R6, R6, -R2 ;  /* 0x8000000206067221 */ /* 0x000fe40000000000 */
[----:B------:R-:W-:Y:S01]  /*05d0*/  FMUL R13, R13, 1.4426950216293334961 ;  /* 0x3fb8aa3b0d0d7820 */ /* 0x000fe20000400000 */
[----:B------:R-:W-:Y:S01]  /*05e0*/  @!P2 FSEL R3, R3, R20, P1 ;  /* 0x000000140303a208 */ /* 0x000fe20000800000 */
[----:B------:R-:W-:-:S03]  /*05f0*/  FMUL R6, R6, 1.4426950216293334961 ;  /* 0x3fb8aa3b06067820 */ /* 0x000fc60000400000 */
[----:B------:R-:W-:Y:S02]  /*0600*/  FSETP.GEU.AND P6, PT, R13, -126, PT ;  /* 0xc2fc00000d00780b */ /* 0x000fe40003fce000 */
[----:B------:R-:W-:Y:S02]  /*0610*/  FSETP.NAN.AND P2, PT, R3, R3, PT ;  /* 0x000000030300720b */ /* 0x000fe40003f48000 */
[----:B------:R-:W-:Y:S02]  /*0620*/  LOP3.LUT P1, RZ, R22, 0xff, RZ, 0xc0, !PT ;  /* 0x000000ff16ff7812 */ /* 0x000fe4000782c0ff */
[----:B------:R-:W-:Y:S02]  /*0630*/  FSETP.GEU.AND P5, PT, R6, -126, PT ;  /* 0xc2fc00000600780b */ /* 0x000fe40003fae000 */
[----:B------:R-:W-:-:S04]  /*0640*/  FSEL R24, R24, -INF , !P1 ;  /* 0xff80000018187808 */ /* 0x000fc80004800000 */
[----:B------:R-:W-:Y:S01]  /*0650*/  FSETP.GT.AND P1, PT, R3, R24, PT ;  /* 0x000000180300720b */ /* 0x000fe20003f24000 */
[----:B------:R-:W-:-:S03]  /*0660*/  @!P6 FMUL R13, R13, 0.5 ;  /* 0x3f0000000d0de820 */ /* 0x000fc60000400000 */
[----:B------:R-:W-:-:S03]  /*0670*/  @!P2 FSEL R3, R3, R24, P1 ;  /* 0x000000180303a208 */ /* 0x000fc60000800000 */
[----:B------:R-:W0:Y:S01]  /*0680*/  MUFU.EX2 R13, R13 ;  /* 0x0000000d000d7308 */ /* 0x000e220000000800 */
[----:B------:R-:W-:Y:S01]  /*0690*/  @!P5 FMUL R6, R6, 0.5 ;  /* 0x3f0000000606d820 */ /* 0x000fe20000400000 */
[--C-:B------:R-:W-:Y:S01]  /*06a0*/  FADD R4, R4, -R3.reuse ;  /* 0x8000000304047221 */ /* 0x100fe20000000000 */
[--C-:B------:R-:W-:Y:S01]  /*06b0*/  FADD R5, R5, -R3.reuse ;  /* 0x8000000305057221 */ /* 0x100fe20000000000 */
[--C-:B------:R-:W-:Y:S02]  /*06c0*/  FADD R19, R19, -R2.reuse ;  /* 0x8000000213137221 */ /* 0x100fe40000000000 */
[----:B------:R-:W-:Y:S02]  /*06d0*/  FMUL R8, R4, 1.4426950216293334961 ;  /* 0x3fb8aa3b04087820 */ /* 0x000fe40000400000 */
[----:B------:R-:W1:Y:S01]  /*06e0*/  MUFU.EX2 R10, R6 ;  /* 0x00000006000a7308 */ /* 0x000e620000000800 */
[----:B------:R-:W-:Y:S01]  /*06f0*/  FMUL R9, R5, 1.4426950216293334961 ;  /* 0x3fb8aa3b05097820 */ /* 0x000fe20000400000 */
[--C-:B------:R-:W-:Y:S01]  /*0700*/  FADD R20, R20, -R3.reuse ;  /* 0x8000000314147221 */ /* 0x100fe20000000000 */
[----:B------:R-:W-:Y:S01]  /*0710*/  FMUL R19, R19, 1.4426950216293334961 ;  /* 0x3fb8aa3b13137820 */ /* 0x000fe20000400000 */
[----:B------:R-:W-:Y:S01]  /*0720*/  FADD R23, R23, -R2 ;  /* 0x8000000217177221 */ /* 0x000fe20000000000 */
[----:B------:R-:W-:Y:S01]  /*0730*/  FSETP.GEU.AND P1, PT, R8, -126, PT ;  /* 0xc2fc00000800780b */ /* 0x000fe20003f2e000 */
[----:B------:R-:W-:Y:S01]  /*0740*/  FMUL R20, R20, 1.4426950216293334961 ;  /* 0x3fb8aa3b14147820 */ /* 0x000fe20000400000 */
[----:B------:R-:W-:Y:S01]  /*0750*/  FADD R24, R24, -R3 ;  /* 0x8000000318187221 */ /* 0x000fe20000000000 */
[----:B------:R-:W-:Y:S01]  /*0760*/  FSETP.GEU.AND P4, PT, R9, -126, PT ;  /* 0xc2fc00000900780b */ /* 0x000fe20003f8e000 */
[----:B------:R-:W-:Y:S01]  /*0770*/  FMUL R23, R23, 1.4426950216293334961 ;  /* 0x3fb8aa3b17177820 */ /* 0x000fe20000400000 */
[----:B------:R-:W-:Y:S01]  /*0780*/  FSETP.GEU.AND P3, PT, R19, -126, PT ;  /* 0xc2fc00001300780b */ /* 0x000fe20003f6e000 */
[----:B0-----:R-:W-:Y:S01]  /*0790*/  @!P6 FMUL R13, R13, R13 ;  /* 0x0000000d0d0de220 */ /* 0x001fe20000400000 */
[----:B------:R-:W-:Y:S01]  /*07a0*/  FMUL R24, R24, 1.4426950216293334961 ;  /* 0x3fb8aa3b18187820 */ /* 0x000fe20000400000 */
[----:B------:R-:W-:Y:S01]  /*07b0*/  FSETP.GEU.AND P6, PT, R20, -126, PT ;  /* 0xc2fc00001400780b */ /* 0x000fe20003fce000 */
[----:B------:R-:W0:Y:S01]  /*07c0*/  LDC.64 R4, c[0x0][0x220] ;  /* 0x00008800ff047b82 */ /* 0x000e220000000a00 */
[----:B------:R-:W-:Y:S01]  /*07d0*/  FSETP.GEU.AND P2, PT, R23, -126, PT ;  /* 0xc2fc00001700780b */ /* 0x000fe20003f4e000 */
[----:B-1----:R-:W-:Y:S01]  /*07e0*/  @!P5 FMUL R10, R10, R10 ;  /* 0x0000000a0a0ad220 */ /* 0x002fe20000400000 */
[----:B------:R-:W-:Y:S01]  /*07f0*/  FSETP.GEU.AND P5, PT, R24, -126, PT ;  /* 0xc2fc00001800780b */ /* 0x000fe20003fae000 */
[----:B------:R-:W-:-:S03]  /*0800*/  @!P1 FMUL R8, R8, 0.5 ;  /* 0x3f00000008089820 */ /* 0x000fc60000400000 */
[----:B------:R-:W-:Y:S01]  /*0810*/  @!P4 FMUL R9, R9, 0.5 ;  /* 0x3f0000000909c820 */ /* 0x000fe20000400000 */
[----:B------:R-:W1:Y:S01]  /*0820*/  LDC.64 R6, c[0x0][0x228] ;  /* 0x00008a00ff067b82 */ /* 0x000e620000000a00 */
[----:B------:R-:W-:Y:S01]  /*0830*/  @!P3 FMUL R19, R19, 0.5 ;  /* 0x3f0000001313b820 */ /* 0x000fe20000400000 */
[----:B------:R-:W2:Y:S02]  /*0840*/  MUFU.EX2 R8, R8 ;  /* 0x0000000800087308 */ /* 0x000ea40000000800 */
[----:B------:R-:W-:Y:S02]  /*0850*/  @!P6 FMUL R20, R20, 0.5 ;  /* 0x3f0000001414e820 */ /* 0x000fe40000400000 */
[----:B------:R-:W-:-:S04]  /*0860*/  @!P2 FMUL R23, R23, 0.5 ;  /* 0x3f0000001717a820 */ /* 0x000fc80000400000 */
[----:B------:R-:W3:Y:S01]  /*0870*/  MUFU.EX2 R11, R9 ;  /* 0x00000009000b7308 */ /* 0x000ee20000000800 */
[----:B------:R-:W-:-:S07]  /*0880*/  @!P5 FMUL R24, R24, 0.5 ;  /* 0x3f0000001818d820 */ /* 0x000fce0000400000 */
[----:B------:R-:W4:Y:S08]  /*0890*/  MUFU.EX2 R19, R19 ;  /* 0x0000001300137308 */ /* 0x000f300000000800 */
[----:B------:R-:W5:Y:S01]  /*08a0*/  MUFU.EX2 R15, R20 ;  /* 0x00000014000f7308 */ /* 0x000f620000000800 */
[----:B--2---:R-:W-:-:S07]  /*08b0*/  @!P1 FMUL R8, R8, R8 ;  /* 0x0000000808089220 */ /* 0x004fce0000400000 */
[----:B------:R-:W2:Y:S01]  /*08c0*/  MUFU.EX2 R23, R23 ;  /* 0x0000001700177308 */ /* 0x000ea20000000800 */
[----:B---3--:R-:W-:-:S07]  /*08d0*/  @!P4 FMUL R11, R11, R11 ;  /* 0x0000000b0b0bc220 */ /* 0x008fce0000400000 */
[----:B------:R-:W3:Y:S01]  /*08e0*/  MUFU.EX2 R17, R24 ;  /* 0x0000001800117308 */ /* 0x000ee20000000800 */
[----:B------:R-:W-:Y:S01]  /*08f0*/  FADD R10, R13, R10 ;  /* 0x0000000a0d0a7221 */ /* 0x000fe20000000000 */
[----:B------:R-:W-:Y:S01]  /*0900*/  FADD R8, R8, R11 ;  /* 0x0000000b08087221 */ /* 0x000fe20000000000 */
[----:B----4-:R-:W-:Y:S01]  /*0910*/  @!P3 FMUL R19, R19, R19 ;  /* 0x000000131313b220 */ /* 0x010fe20000400000 */
[----:B-----5:R-:W-:Y:S01]  /*0920*/  @!P6 FMUL R15, R15, R15 ;  /* 0x0000000f0f0fe220 */ /* 0x020fe20000400000 */
[----:B0-----:R-:W-:-:S04]  /*0930*/  IMAD.WIDE R4, R0, 0x4, R4 ;  /* 0x0000000400047825 */ /* 0x001fc800078e0204 */
[----:B------:R-:W-:Y:S01]  /*0940*/  FADD R10, R10, R19 ;  /* 0x000000130a0a7221 */ /* 0x000fe20000000000 */
[----:B------:R-:W-:Y:S01]  /*0950*/  FADD R8, R8, R15 ;  /* 0x0000000f08087221 */ /* 0x000fe20000000000 */
[----:B--2---:R-:W-:Y:S01]  /*0960*/  @!P2 FMUL R23, R23, R23 ;  /* 0x000000171717a220 */ /* 0x004fe20000400000 */
[----:B------:R0:W-:Y:S01]  /*0970*/  @!P0 STG.E.64 desc[UR4][R4.64], R2 ;  /* 0x0000000204008986 */ /* 0x0001e2000c101b04 */
[----:B-1----:R-:W-:-:S04]  /*0980*/  IMAD.WIDE R6, R0, 0x4, R6 ;  /* 0x0000000400067825 */ /* 0x002fc800078e0206 */
[----:B---3--:R-:W-:Y:S01]  /*0990*/  @!P5 FMUL R17, R17, R17 ;  /* 0x000000111111d220 */ /* 0x008fe20000400000 */
[----:B------:R-:W-:-:S03]  /*09a0*/  FADD R10, R10, R23 ;  /* 0x000000170a0a7221 */ /* 0x000fc60000000000 */
[----:B------:R-:W-:Y:S01]  /*09b0*/  FADD R11, R8, R17 ;  /* 0x00000011080b7221 */ /* 0x000fe20000000000 */
[----:B0-----:R-:W-:Y:S06]  /*09c0*/  @P0 EXIT ;  /* 0x000000000000094d */ /* 0x001fec0003800000 */
[----:B------:R-:W-:Y:S01]  /*09d0*/  STG.E.64 desc[UR4][R6.64], R10 ;  /* 0x0000000a06007986 */ /* 0x000fe2000c101b04 */
[----:B------:R-:W-:Y:S05]  /*09e0*/  EXIT ;  /* 0x000000000000794d */ /* 0x000fea0003800000 */
.L_x_0:
[----:B------:R-:W-:-:S00]  /*09f0*/  BRA `(.L_x_0) ;  /* 0xfffffffc00fc7947 */ /* 0x000fc0000383ffff */
[----:B------:R-:W-:-:S00]  /*0a00*/  NOP ;  /* 0x0000000000007918 */ /* 0x000fc00000000000 */
[----:B------:R-:W-:-:S00]  /*0a10*/  NOP ;  /* 0x0000000000007918 */ /* 0x000fc00000000000 */
[----:B------:R-:W-:-:S00]  /*0a20*/  NOP ;  /* 0x0000000000007918 */ /* 0x000fc00000000000 */
[----:B------:R-:W-:-:S00]  /*0a30*/  NOP ;  /* 0x0000000000007918 */ /* 0x000fc00000000000 */
[----:B------:R-:W-:-:S00]  /*0a40*/  NOP ;  /* 0x0000000000007918 */ /* 0x000fc00000000000 */
[----:B------:R-:W-:-:S00]  /*0a50*/  NOP ;  /* 0x0000000000007918 */ /* 0x000fc00000000000 */
[----:B------:R-:W-:-:S00]  /*0a60*/  NOP ;  /* 0x0000000000007918 */ /* 0x000fc00000000000 */
[----:B------:R-:W-:-:S00]  /*0a70*/  NOP ;  /* 0x0000000000007918 */ /* 0x000fc00000000000 */
.L_x_1:


//--------------------- .nv.constant0.triton_poi_fused__softmax_masked_fill_mul_4 --------------------------
	.section	.nv.constant0.triton_poi_fused__softmax_masked_fill_mul_4,"a",@progbits
	.sectionflags	@""
	.align	4
.nv.constant0.triton_poi_fused__softmax_masked_fill_mul_4:
	.zero		564
